//
// Generated by NVIDIA NVVM Compiler
//
// Compiler Build ID: CL-36424714
// Cuda compilation tools, release 13.0, V13.0.88
// Based on NVVM 20.0.0
//

.version 9.0
.target sm_100
.address_size 64

	// .globl	template_op_kernel0

.visible .entry template_op_kernel0(
	.param .u64 .ptr .align 1 template_op_kernel0_param_0,
	.param .u64 .ptr .align 1 template_op_kernel0_param_1
)
.maxntid 16
{
	.reg .pred 	%p<5>;
	.reg .b16 	%rs<129>;
	.reg .b32 	%r<21>;
	.reg .b64 	%rd<59>;

	ld.param.u64 	%rd29, [template_op_kernel0_param_0];
	ld.param.u64 	%rd30, [template_op_kernel0_param_1];
	cvta.to.global.u64 	%rd1, %rd30;
	cvta.to.global.u64 	%rd2, %rd29;
	mov.u32 	%r10, %ctaid.y;
	mov.u32 	%r11, %tid.y;
	mov.u32 	%r12, %ctaid.x;
	mov.u32 	%r13, %ctaid.z;
	mul.wide.u32 	%rd31, %r12, 25690112;
	mul.wide.u32 	%rd32, %r13, 229376;
	add.s64 	%rd33, %rd31, %rd32;
	mul.wide.u32 	%rd34, %r10, 8192;
	add.s64 	%rd35, %rd33, %rd34;
	mul.wide.u32 	%rd36, %r11, 16;
	or.b64  	%rd3, %rd35, %rd36;
	add.s64 	%rd37, %rd3, %rd1;
	add.s64 	%rd52, %rd37, 7;
	mul.wide.u32 	%rd38, %r10, 25690112;
	mul.wide.u32 	%rd39, %r11, 802816;
	add.s64 	%rd40, %rd38, %rd39;
	mul.wide.u32 	%rd41, %r12, 28672;
	add.s64 	%rd42, %rd40, %rd41;
	mul.wide.u32 	%rd43, %r13, 256;
	add.s64 	%rd5, %rd42, %rd43;
	add.s64 	%rd44, %rd5, %rd2;
	add.s64 	%rd51, %rd44, 7;
	mov.b32 	%r17, 0;
$L__BB0_1:
	ld.global.nc.u8 	%rs1, [%rd51+-7];
	cvt.u16.u8 	%rs2, %rs1;
	st.global.u8 	[%rd52+-7], %rs2;
	ld.global.nc.u8 	%rs3, [%rd51+-6];
	cvt.u16.u8 	%rs4, %rs3;
	st.global.u8 	[%rd52+-6], %rs4;
	ld.global.nc.u8 	%rs5, [%rd51+-5];
	cvt.u16.u8 	%rs6, %rs5;
	st.global.u8 	[%rd52+-5], %rs6;
	ld.global.nc.u8 	%rs7, [%rd51+-4];
	cvt.u16.u8 	%rs8, %rs7;
	st.global.u8 	[%rd52+-4], %rs8;
	ld.global.nc.u8 	%rs9, [%rd51+-3];
	cvt.u16.u8 	%rs10, %rs9;
	st.global.u8 	[%rd52+-3], %rs10;
	ld.global.nc.u8 	%rs11, [%rd51+-2];
	cvt.u16.u8 	%rs12, %rs11;
	st.global.u8 	[%rd52+-2], %rs12;
	ld.global.nc.u8 	%rs13, [%rd51+-1];
	cvt.u16.u8 	%rs14, %rs13;
	st.global.u8 	[%rd52+-1], %rs14;
	ld.global.nc.u8 	%rs15, [%rd51];
	cvt.u16.u8 	%rs16, %rs15;
	st.global.u8 	[%rd52], %rs16;
	ld.global.nc.u8 	%rs17, [%rd51+1];
	cvt.u16.u8 	%rs18, %rs17;
	st.global.u8 	[%rd52+1], %rs18;
	ld.global.nc.u8 	%rs19, [%rd51+2];
	cvt.u16.u8 	%rs20, %rs19;
	st.global.u8 	[%rd52+2], %rs20;
	ld.global.nc.u8 	%rs21, [%rd51+3];
	cvt.u16.u8 	%rs22, %rs21;
	st.global.u8 	[%rd52+3], %rs22;
	ld.global.nc.u8 	%rs23, [%rd51+4];
	cvt.u16.u8 	%rs24, %rs23;
	st.global.u8 	[%rd52+4], %rs24;
	ld.global.nc.u8 	%rs25, [%rd51+5];
	cvt.u16.u8 	%rs26, %rs25;
	st.global.u8 	[%rd52+5], %rs26;
	ld.global.nc.u8 	%rs27, [%rd51+6];
	cvt.u16.u8 	%rs28, %rs27;
	st.global.u8 	[%rd52+6], %rs28;
	ld.global.nc.u8 	%rs29, [%rd51+7];
	cvt.u16.u8 	%rs30, %rs29;
	st.global.u8 	[%rd52+7], %rs30;
	ld.global.nc.u8 	%rs31, [%rd51+8];
	cvt.u16.u8 	%rs32, %rs31;
	st.global.u8 	[%rd52+8], %rs32;
	add.s32 	%r17, %r17, 1;
	add.s64 	%rd52, %rd52, 256;
	add.s64 	%rd51, %rd51, 16;
	setp.ne.s32 	%p1, %r17, 16;
	@%p1 bra 	$L__BB0_1;
	add.s64 	%rd54, %rd37, 12845071;
	add.s64 	%rd53, %rd44, 14351;
	mov.b32 	%r18, 0;
$L__BB0_3:
	ld.global.nc.u8 	%rs33, [%rd53+-15];
	cvt.u16.u8 	%rs34, %rs33;
	st.global.u8 	[%rd54+-15], %rs34;
	ld.global.nc.u8 	%rs35, [%rd53+-14];
	cvt.u16.u8 	%rs36, %rs35;
	st.global.u8 	[%rd54+-14], %rs36;
	ld.global.nc.u8 	%rs37, [%rd53+-13];
	cvt.u16.u8 	%rs38, %rs37;
	st.global.u8 	[%rd54+-13], %rs38;
	ld.global.nc.u8 	%rs39, [%rd53+-12];
	cvt.u16.u8 	%rs40, %rs39;
	st.global.u8 	[%rd54+-12], %rs40;
	ld.global.nc.u8 	%rs41, [%rd53+-11];
	cvt.u16.u8 	%rs42, %rs41;
	st.global.u8 	[%rd54+-11], %rs42;
	ld.global.nc.u8 	%rs43, [%rd53+-10];
	cvt.u16.u8 	%rs44, %rs43;
	st.global.u8 	[%rd54+-10], %rs44;
	ld.global.nc.u8 	%rs45, [%rd53+-9];
	cvt.u16.u8 	%rs46, %rs45;
	st.global.u8 	[%rd54+-9], %rs46;
	ld.global.nc.u8 	%rs47, [%rd53+-8];
	cvt.u16.u8 	%rs48, %rs47;
	st.global.u8 	[%rd54+-8], %rs48;
	ld.global.nc.u8 	%rs49, [%rd53+-7];
	cvt.u16.u8 	%rs50, %rs49;
	st.global.u8 	[%rd54+-7], %rs50;
	ld.global.nc.u8 	%rs51, [%rd53+-6];
	cvt.u16.u8 	%rs52, %rs51;
	st.global.u8 	[%rd54+-6], %rs52;
	ld.global.nc.u8 	%rs53, [%rd53+-5];
	cvt.u16.u8 	%rs54, %rs53;
	st.global.u8 	[%rd54+-5], %rs54;
	ld.global.nc.u8 	%rs55, [%rd53+-4];
	cvt.u16.u8 	%rs56, %rs55;
	st.global.u8 	[%rd54+-4], %rs56;
	ld.global.nc.u8 	%rs57, [%rd53+-3];
	cvt.u16.u8 	%rs58, %rs57;
	st.global.u8 	[%rd54+-3], %rs58;
	ld.global.nc.u8 	%rs59, [%rd53+-2];
	cvt.u16.u8 	%rs60, %rs59;
	st.global.u8 	[%rd54+-2], %rs60;
	ld.global.nc.u8 	%rs61, [%rd53+-1];
	cvt.u16.u8 	%rs62, %rs61;
	st.global.u8 	[%rd54+-1], %rs62;
	ld.global.nc.u8 	%rs63, [%rd53];
	cvt.u16.u8 	%rs64, %rs63;
	st.global.u8 	[%rd54], %rs64;
	add.s32 	%r18, %r18, 1;
	add.s64 	%rd54, %rd54, 256;
	add.s64 	%rd53, %rd53, 16;
	setp.ne.s32 	%p2, %r18, 16;
	@%p2 bra 	$L__BB0_3;
	add.s64 	%rd56, %rd37, 4111;
	add.s64 	%rd55, %rd44, 12845071;
	mov.b32 	%r19, 0;
$L__BB0_5:
	ld.global.nc.u8 	%rs65, [%rd55+-15];
	cvt.u16.u8 	%rs66, %rs65;
	st.global.u8 	[%rd56+-15], %rs66;
	ld.global.nc.u8 	%rs67, [%rd55+-14];
	cvt.u16.u8 	%rs68, %rs67;
	st.global.u8 	[%rd56+-14], %rs68;
	ld.global.nc.u8 	%rs69, [%rd55+-13];
	cvt.u16.u8 	%rs70, %rs69;
	st.global.u8 	[%rd56+-13], %rs70;
	ld.global.nc.u8 	%rs71, [%rd55+-12];
	cvt.u16.u8 	%rs72, %rs71;
	st.global.u8 	[%rd56+-12], %rs72;
	ld.global.nc.u8 	%rs73, [%rd55+-11];
	cvt.u16.u8 	%rs74, %rs73;
	st.global.u8 	[%rd56+-11], %rs74;
	ld.global.nc.u8 	%rs75, [%rd55+-10];
	cvt.u16.u8 	%rs76, %rs75;
	st.global.u8 	[%rd56+-10], %rs76;
	ld.global.nc.u8 	%rs77, [%rd55+-9];
	cvt.u16.u8 	%rs78, %rs77;
	st.global.u8 	[%rd56+-9], %rs78;
	ld.global.nc.u8 	%rs79, [%rd55+-8];
	cvt.u16.u8 	%rs80, %rs79;
	st.global.u8 	[%rd56+-8], %rs80;
	ld.global.nc.u8 	%rs81, [%rd55+-7];
	cvt.u16.u8 	%rs82, %rs81;
	st.global.u8 	[%rd56+-7], %rs82;
	ld.global.nc.u8 	%rs83, [%rd55+-6];
	cvt.u16.u8 	%rs84, %rs83;
	st.global.u8 	[%rd56+-6], %rs84;
	ld.global.nc.u8 	%rs85, [%rd55+-5];
	cvt.u16.u8 	%rs86, %rs85;
	st.global.u8 	[%rd56+-5], %rs86;
	ld.global.nc.u8 	%rs87, [%rd55+-4];
	cvt.u16.u8 	%rs88, %rs87;
	st.global.u8 	[%rd56+-4], %rs88;
	ld.global.nc.u8 	%rs89, [%rd55+-3];
	cvt.u16.u8 	%rs90, %rs89;
	st.global.u8 	[%rd56+-3], %rs90;
	ld.global.nc.u8 	%rs91, [%rd55+-2];
	cvt.u16.u8 	%rs92, %rs91;
	st.global.u8 	[%rd56+-2], %rs92;
	ld.global.nc.u8 	%rs93, [%rd55+-1];
	cvt.u16.u8 	%rs94, %rs93;
	st.global.u8 	[%rd56+-1], %rs94;
	ld.global.nc.u8 	%rs95, [%rd55];
	cvt.u16.u8 	%rs96, %rs95;
	st.global.u8 	[%rd56], %rs96;
	add.s32 	%r19, %r19, 1;
	add.s64 	%rd56, %rd56, 256;
	add.s64 	%rd55, %rd55, 16;
	setp.ne.s32 	%p3, %r19, 16;
	@%p3 bra 	$L__BB0_5;
	add.s64 	%rd58, %rd37, 12849167;
	add.s64 	%rd57, %rd44, 12859407;
	mov.b32 	%r20, 0;
$L__BB0_7:
	ld.global.nc.u8 	%rs97, [%rd57+-15];
	cvt.u16.u8 	%rs98, %rs97;
	st.global.u8 	[%rd58+-15], %rs98;
	ld.global.nc.u8 	%rs99, [%rd57+-14];
	cvt.u16.u8 	%rs100, %rs99;
	st.global.u8 	[%rd58+-14], %rs100;
	ld.global.nc.u8 	%rs101, [%rd57+-13];
	cvt.u16.u8 	%rs102, %rs101;
	st.global.u8 	[%rd58+-13], %rs102;
	ld.global.nc.u8 	%rs103, [%rd57+-12];
	cvt.u16.u8 	%rs104, %rs103;
	st.global.u8 	[%rd58+-12], %rs104;
	ld.global.nc.u8 	%rs105, [%rd57+-11];
	cvt.u16.u8 	%rs106, %rs105;
	st.global.u8 	[%rd58+-11], %rs106;
	ld.global.nc.u8 	%rs107, [%rd57+-10];
	cvt.u16.u8 	%rs108, %rs107;
	st.global.u8 	[%rd58+-10], %rs108;
	ld.global.nc.u8 	%rs109, [%rd57+-9];
	cvt.u16.u8 	%rs110, %rs109;
	st.global.u8 	[%rd58+-9], %rs110;
	ld.global.nc.u8 	%rs111, [%rd57+-8];
	cvt.u16.u8 	%rs112, %rs111;
	st.global.u8 	[%rd58+-8], %rs112;
	ld.global.nc.u8 	%rs113, [%rd57+-7];
	cvt.u16.u8 	%rs114, %rs113;
	st.global.u8 	[%rd58+-7], %rs114;
	ld.global.nc.u8 	%rs115, [%rd57+-6];
	cvt.u16.u8 	%rs116, %rs115;
	st.global.u8 	[%rd58+-6], %rs116;
	ld.global.nc.u8 	%rs117, [%rd57+-5];
	cvt.u16.u8 	%rs118, %rs117;
	st.global.u8 	[%rd58+-5], %rs118;
	ld.global.nc.u8 	%rs119, [%rd57+-4];
	cvt.u16.u8 	%rs120, %rs119;
	st.global.u8 	[%rd58+-4], %rs120;
	ld.global.nc.u8 	%rs121, [%rd57+-3];
	cvt.u16.u8 	%rs122, %rs121;
	st.global.u8 	[%rd58+-3], %rs122;
	ld.global.nc.u8 	%rs123, [%rd57+-2];
	cvt.u16.u8 	%rs124, %rs123;
	st.global.u8 	[%rd58+-2], %rs124;
	ld.global.nc.u8 	%rs125, [%rd57+-1];
	cvt.u16.u8 	%rs126, %rs125;
	st.global.u8 	[%rd58+-1], %rs126;
	ld.global.nc.u8 	%rs127, [%rd57];
	cvt.u16.u8 	%rs128, %rs127;
	st.global.u8 	[%rd58], %rs128;
	add.s32 	%r20, %r20, 1;
	add.s64 	%rd58, %rd58, 256;
	add.s64 	%rd57, %rd57, 16;
	setp.ne.s32 	%p4, %r20, 16;
	@%p4 bra 	$L__BB0_7;
	ret;

}


// ===== COMPILED SASS (sm_100) =====

	.target	sm_100

	.elftype	@"ET_EXEC"


//--------------------- .note.nv.tkinfo           --------------------------
	.section	.note.nv.tkinfo,"",@"SHT_NOTE"
	.sectionflags	@"SHF_NOTE_NV_TKINFO"
	.tkinfo
        /*0018*/ 	.word	0x00000002
        /*0030*/ 	.string	""
        /*0030*/ 	.string	"ptxas"
        /*0030*/ 	.string	"Cuda compilation tools, release 13.0, V13.0.88"
        /*0030*/ 	.string	"Build cuda_13.0.r13.0/compiler.36424714_0"
        /*0030*/ 	.string	"-arch sm_100 -m 64 "



//--------------------- .note.nv.cuinfo           --------------------------
	.section	.note.nv.cuinfo,"",@"SHT_NOTE"
	.sectionflags	@"SHF_NOTE_NV_CUINFO"
        /*0018*/ 	.short	0x0002
        /*001a*/ 	.short	0x0064
        /*001c*/ 	.short	0x0082
	.zero		2


//--------------------- .nv.info                  --------------------------
	.section	.nv.info,"",@"SHT_CUDA_INFO"
	.align	4


	//----- nvinfo : EIATTR_REGCOUNT
	.align		4
        /*0000*/ 	.byte	0x04, 0x2f
        /*0002*/ 	.short	(.L_1 - .L_0)
	.align		4
.L_0:
        /*0004*/ 	.word	index@(template_op_kernel0)
        /*0008*/ 	.word	0x0000002c


	//----- nvinfo : EIATTR_FRAME_SIZE
	.align		4
.L_1:
        /*000c*/ 	.byte	0x04, 0x11
        /*000e*/ 	.short	(.L_3 - .L_2)
	.align		4
.L_2:
        /*0010*/ 	.word	index@(template_op_kernel0)
        /*0014*/ 	.word	0x00000000


	//----- nvinfo : EIATTR_MIN_STACK_SIZE
	.align		4
.L_3:
        /*0018*/ 	.byte	0x04, 0x12
        /*001a*/ 	.short	(.L_5 - .L_4)
	.align		4
.L_4:
        /*001c*/ 	.word	index@(template_op_kernel0)
        /*0020*/ 	.word	0x00000000
.L_5:


//--------------------- .nv.compat                --------------------------
	.section	.nv.compat,"",@"SHT_CUDA_COMPAT_INFO"
	.align	4
        /*0000*/ 	.byte	0x02, 0x09, 0x00, 0x00, 0x02, 0x02, 0x01, 0x00, 0x02, 0x05, 0x05, 0x00, 0x03, 0x07, 0x01, 0x01
        /*0010*/ 	.byte	0x02, 0x03, 0x00, 0x00, 0x02, 0x06, 0x01, 0x00, 0x04, 0x0b, 0x08, 0x00, 0x09, 0x00, 0x00, 0x00
        /*0020*/ 	.byte	0x00, 0x00, 0x00, 0x00


//--------------------- .nv.info.template_op_kernel0 --------------------------
	.section	.nv.info.template_op_kernel0,"",@"SHT_CUDA_INFO"
	.sectionflags	@""
	.align	4


	//----- nvinfo : EIATTR_CUDA_API_VERSION
	.align		4
        /*0000*/ 	.byte	0x04, 0x37
        /*0002*/ 	.short	(.L_7 - .L_6)
.L_6:
        /*0004*/ 	.word	0x00000082


	//----- nvinfo : EIATTR_KPARAM_INFO
	.align		4
.L_7:
        /*0008*/ 	.byte	0x04, 0x17
        /*000a*/ 	.short	(.L_9 - .L_8)
.L_8:
        /*000c*/ 	.word	0x00000000
        /*0010*/ 	.short	0x0001
        /*0012*/ 	.short	0x0008
        /*0014*/ 	.byte	0x00, 0xf5, 0x21, 0x00


	//----- nvinfo : EIATTR_KPARAM_INFO
	.align		4
.L_9:
        /*0018*/ 	.byte	0x04, 0x17
        /*001a*/ 	.short	(.L_11 - .L_10)
.L_10:
        /*001c*/ 	.word	0x00000000
        /*0020*/ 	.short	0x0000
        /*0022*/ 	.short	0x0000
        /*0024*/ 	.byte	0x00, 0xf5, 0x21, 0x00


	//----- nvinfo : EIATTR_SPARSE_MMA_MASK
	.align		4
.L_11:
        /*0028*/ 	.byte	0x03, 0x50
        /*002a*/ 	.short	0x0000


	//----- nvinfo : EIATTR_MAXREG_COUNT
	.align		4
        /*002c*/ 	.byte	0x03, 0x1b
        /*002e*/ 	.short	0x00ff


	//----- nvinfo : EIATTR_MERCURY_ISA_VERSION
	.align		4
        /*0030*/ 	.byte	0x03, 0x5f
        /*0032*/ 	.short	0x0101


	//----- nvinfo : EIATTR_VRC_CTA_INIT_COUNT
	.align		4
        /*0034*/ 	.byte	0x02, 0x4a
	.zero		1
	.zero		1


	//----- nvinfo : EIATTR_EXIT_INSTR_OFFSETS
	.align		4
        /*0038*/ 	.byte	0x04, 0x1c
        /*003a*/ 	.short	(.L_13 - .L_12)


	//   ....[0]....
.L_12:
        /*003c*/ 	.word	0x00000ce0


	//----- nvinfo : EIATTR_MAX_THREADS
	.align		4
.L_13:
        /*0040*/ 	.byte	0x04, 0x05
        /*0042*/ 	.short	(.L_15 - .L_14)
.L_14:
        /*0044*/ 	.word	0x00000010
        /*0048*/ 	.word	0x00000001
        /*004c*/ 	.word	0x00000001


	//----- nvinfo : EIATTR_CBANK_PARAM_SIZE
	.align		4
.L_15:
        /*0050*/ 	.byte	0x03, 0x19
        /*0052*/ 	.short	0x0010


	//----- nvinfo : EIATTR_PARAM_CBANK
	.align		4
        /*0054*/ 	.byte	0x04, 0x0a
        /*0056*/ 	.short	(.L_17 - .L_16)
	.align		4
.L_16:
        /*0058*/ 	.word	index@(.nv.constant0.template_op_kernel0)
        /*005c*/ 	.short	0x0380
        /*005e*/ 	.short	0x0010


	//----- nvinfo : EIATTR_SW_WAR
	.align		4
.L_17:
        /*0060*/ 	.byte	0x04, 0x36
        /*0062*/ 	.short	(.L_19 - .L_18)
.L_18:
        /*0064*/ 	.word	0x00000008
.L_19:


//--------------------- .nv.callgraph             --------------------------
	.section	.nv.callgraph,"",@"SHT_CUDA_CALLGRAPH"
	.align	4
	.sectionentsize	8
	.align		4
        /*0000*/ 	.word	0x00000000
	.align		4
        /*0004*/ 	.word	0xffffffff
	.align		4
        /*0008*/ 	.word	0x00000000
	.align		4
        /*000c*/ 	.word	0xfffffffe
	.align		4
        /*0010*/ 	.word	0x00000000
	.align		4
        /*0014*/ 	.word	0xfffffffd
	.align		4
        /*0018*/ 	.word	0x00000000
	.align		4
        /*001c*/ 	.word	0xfffffffc


//--------------------- .text.template_op_kernel0 --------------------------
	.section	.text.template_op_kernel0,"ax",@progbits
	.align	128
        .global         template_op_kernel0
        .type           template_op_kernel0,@function
        .size           template_op_kernel0,(.L_x_5 - template_op_kernel0)
        .other          template_op_kernel0,@"STO_CUDA_ENTRY STV_DEFAULT"
template_op_kernel0:
.text.template_op_kernel0:
[----:B------:R-:W-:Y:S01]  /*0000*/  LDC R1, c[0x0][0x37c] ;  /* 0x0000df00ff017b82 */ /* 0x000fe20000000800 */
[----:B------:R-:W0:Y:S01]  /*0010*/  S2R R0, SR_TID.Y ;  /* 0x0000000000007919 */ /* 0x000e220000002200 */
[----:B------:R-:W1:Y:S01]  /*0020*/  LDCU.128 UR8, c[0x0][0x380] ;  /* 0x00007000ff0877ac */ /* 0x000e620008000c00 */
[----:B------:R-:W2:Y:S01]  /*0030*/  S2R R11, SR_CTAID.Z ;  /* 0x00000000000b7919 */ /* 0x000ea20000002700 */
[----:B------:R-:W3:Y:S01]  /*0040*/  LDCU.64 UR6, c[0x0][0x358] ;  /* 0x00006b00ff0677ac */ /* 0x000ee20008000a00 */
[----:B------:R-:W4:Y:S01]  /*0050*/  S2R R9, SR_CTAID.Y ;  /* 0x0000000000097919 */ /* 0x000f220000002600 */
[----:B------:R-:W-:Y:S01]  /*0060*/  UMOV UR4, URZ ;  /* 0x000000ff00047c82 */ /* 0x000fe20008000000 */
[----:B------:R-:W5:Y:S01]  /*0070*/  S2R R7, SR_CTAID.X ;  /* 0x0000000000077919 */ /* 0x000f620000002500 */
[----:B0-----:R-:W-:-:S04]  /*0080*/  IMAD.WIDE.U32 R4, R0, 0xc4000, RZ ;  /* 0x000c400000047825 */ /* 0x001fc800078e00ff */
[----:B--2---:R-:W-:-:S04]  /*0090*/  IMAD.WIDE.U32 R2, R11, 0x38000, RZ ;  /* 0x000380000b027825 */ /* 0x004fc800078e00ff */
[----:B----4-:R-:W-:-:S04]  /*00a0*/  IMAD.WIDE.U32 R4, R9, 0x1880000, R4 ;  /* 0x0188000009047825 */ /* 0x010fc800078e0004 */
[----:B-----5:R-:W-:-:S04]  /*00b0*/  IMAD.WIDE.U32 R2, R7, 0x1880000, R2 ;  /* 0x0188000007027825 */ /* 0x020fc800078e0002 */
[----:B------:R-:W-:-:S04]  /*00c0*/  IMAD.WIDE.U32 R6, R7, 0x7000, R4 ;  /* 0x0000700007067825 */ /* 0x000fc800078e0004 */
[----:B------:R-:W-:-:S04]  /*00d0*/  IMAD.WIDE.U32 R2, R9, 0x2000, R2 ;  /* 0x0000200009027825 */ /* 0x000fc800078e0002 */
[----:B------:R-:W-:-:S04]  /*00e0*/  IMAD.WIDE.U32 R4, R0, 0x10, RZ ;  /* 0x0000001000047825 */ /* 0x000fc800078e00ff */
[----:B------:R-:W-:Y:S01]  /*00f0*/  IMAD.WIDE.U32 R6, R11, 0x100, R6 ;  /* 0x000001000b067825 */ /* 0x000fe200078e0006 */
[----:B------:R-:W-:Y:S02]  /*0100*/  LOP3.LUT R0, R2, R4, RZ, 0xfc, !PT ;  /* 0x0000000402007212 */ /* 0x000fe400078efcff */
[----:B------:R-:W-:Y:S02]  /*0110*/  LOP3.LUT R3, R3, R5, RZ, 0xfc, !PT ;  /* 0x0000000503037212 */ /* 0x000fe400078efcff */
[----:B-1----:R-:W-:Y:S02]  /*0120*/  IADD3 R0, P0, PT, R0, UR10, RZ ;  /* 0x0000000a00007c10 */ /* 0x002fe4000ff1e0ff */
[----:B------:R-:W-:Y:S02]  /*0130*/  IADD3 R2, P2, PT, R6, UR8, RZ ;  /* 0x0000000806027c10 */ /* 0x000fe4000ff5e0ff */
[----:B------:R-:W-:Y:S02]  /*0140*/  IADD3 R10, P1, PT, R0, 0x7, RZ ;  /* 0x00000007000a7810 */ /* 0x000fe40007f3e0ff */
[----:B------:R-:W-:-:S02]  /*0150*/  IADD3 R8, P3, PT, R2, 0x7, RZ ;  /* 0x0000000702087810 */ /* 0x000fc40007f7e0ff */
[----:B------:R-:W-:Y:S02]  /*0160*/  IADD3.X R3, PT, PT, R3, UR11, RZ, P0, !PT ;  /* 0x0000000b03037c10 */ /* 0x000fe400087fe4ff */
[----:B------:R-:W-:-:S03]  /*0170*/  IADD3.X R4, PT, PT, R7, UR9, RZ, P2, !PT ;  /* 0x0000000907047c10 */ /* 0x000fc600097fe4ff */
[----:B------:R-:W-:Y:S02]  /*0180*/  IMAD.X R41, RZ, RZ, R3, P1 ;  /* 0x000000ffff297224 */ /* 0x000fe400008e0603 */
[----:B---3--:R-:W-:-:S07]  /*0190*/  IMAD.X R9, RZ, RZ, R4, P3 ;  /* 0x000000ffff097224 */ /* 0x008fce00018e0604 */
.L_x_0:
[----:B0-----:R-:W2:Y:S04]  /*01a0*/  LDG.E.U8.CONSTANT R5, desc[UR6][R8.64+-0x7] ;  /* 0xfffff90608057981 */ /* 0x001ea8000c1e9100 */
[----:B------:R-:W3:Y:S04]  /*01b0*/  LDG.E.U8.CONSTANT R11, desc[UR6][R8.64+-0x6] ;  /* 0xfffffa06080b7981 */ /* 0x000ee8000c1e9100 */
[----:B------:R-:W4:Y:S04]  /*01c0*/  LDG.E.U8.CONSTANT R13, desc[UR6][R8.64+-0x5] ;  /* 0xfffffb06080d7981 */ /* 0x000f28000c1e9100 */
[----:B------:R-:W5:Y:S04]  /*01d0*/  LDG.E.U8.CONSTANT R15, desc[UR6][R8.64+-0x4] ;  /* 0xfffffc06080f7981 */ /* 0x000f68000c1e9100 */
        /* <DEDUP_REMOVED lines=11> */
[----:B------:R0:W5:Y:S01]  /*0290*/  LDG.E.U8.CONSTANT R39, desc[UR6][R8.64+0x8] ;  /* 0x0000080608277981 */ /* 0x000162000c1e9100 */
[----:B------:R-:W-:Y:S01]  /*02a0*/  IMAD.MOV.U32 R6, RZ, RZ, R10 ;  /* 0x000000ffff067224 */ /* 0x000fe200078e000a */
[----:B------:R-:W-:Y:S01]  /*02b0*/  MOV R7, R41 ;  /* 0x0000002900077202 */ /* 0x000fe20000000f00 */
[----:B------:R-:W-:-:S03]  /*02c0*/  UIADD3 UR4, UPT, UPT, UR4, 0x1, URZ ;  /* 0x0000000104047890 */ /* 0x000fc6000fffe0ff */
[----:B------:R-:W-:Y:S01]  /*02d0*/  IADD3 R10, P0, PT, R6, 0x100, RZ ;  /* 0x00000100060a7810 */ /* 0x000fe20007f1e0ff */
[----:B------:R-:W-:Y:S01]  /*02e0*/  UISETP.NE.AND UP0, UPT, UR4, 0x10, UPT ;  /* 0x000000100400788c */ /* 0x000fe2000bf05270 */
[----:B0-----:R-:W-:-:S03]  /*02f0*/  IADD3 R8, P1, PT, R8, 0x10, RZ ;  /* 0x0000001008087810 */ /* 0x001fc60007f3e0ff */
[----:B------:R-:W-:Y:S02]  /*0300*/  IMAD.X R41, RZ, RZ, R7, P0 ;  /* 0x000000ffff297224 */ /* 0x000fe400000e0607 */
[----:B------:R-:W-:Y:S01]  /*0310*/  IMAD.X R9, RZ, RZ, R9, P1 ;  /* 0x000000ffff097224 */ /* 0x000fe200008e0609 */
[----:B--2---:R0:W-:Y:S04]  /*0320*/  STG.E.U8 desc[UR6][R6.64+-0x7], R5 ;  /* 0xfffff90506007986 */ /* 0x0041e8000c101106 */
[----:B---3--:R0:W-:Y:S04]  /*0330*/  STG.E.U8 desc[UR6][R6.64+-0x6], R11 ;  /* 0xfffffa0b06007986 */ /* 0x0081e8000c101106 */
[----:B----4-:R0:W-:Y:S04]  /*0340*/  STG.E.U8 desc[UR6][R6.64+-0x5], R13 ;  /* 0xfffffb0d06007986 */ /* 0x0101e8000c101106 */
[----:B-----5:R0:W-:Y:S04]  /*0350*/  STG.E.U8 desc[UR6][R6.64+-0x4], R15 ;  /* 0xfffffc0f06007986 */ /* 0x0201e8000c101106 */
[----:B------:R0:W-:Y:S04]  /*0360*/  STG.E.U8 desc[UR6][R6.64+-0x3], R17 ;  /* 0xfffffd1106007986 */ /* 0x0001e8000c101106 */
        /* <DEDUP_REMOVED lines=10> */
[----:B------:R0:W-:Y:S01]  /*0410*/  STG.E.U8 desc[UR6][R6.64+0x8], R39 ;  /* 0x0000082706007986 */ /* 0x0001e2000c101106 */
[----:B------:R-:W-:Y:S05]  /*0420*/  BRA.U UP0, `(.L_x_0) ;  /* 0xfffffffd005c7547 */ /* 0x000fea000b83ffff */
[----:B------:R-:W-:Y:S01]  /*0430*/  IADD3 R10, P0, PT, R0, 0xc4000f, RZ ;  /* 0x00c4000f000a7810 */ /* 0x000fe20007f1e0ff */
[----:B------:R-:W-:Y:S01]  /*0440*/  UMOV UR4, URZ ;  /* 0x000000ff00047c82 */ /* 0x000fe20008000000 */
[----:B------:R-:W-:-:S03]  /*0450*/  IADD3 R8, P1, PT, R2, 0x380f, RZ ;  /* 0x0000380f02087810 */ /* 0x000fc60007f3e0ff */
[----:B------:R-:W-:Y:S01]  /*0460*/  IMAD.X R41, RZ, RZ, R3, P0 ;  /* 0x000000ffff297224 */ /* 0x000fe200000e0603 */
[----:B------:R-:W-:-:S09]  /*0470*/  IADD3.X R9, PT, PT, RZ, R4, RZ, P1, !PT ;  /* 0x00000004ff097210 */ /* 0x000fd20000ffe4ff */
.L_x_1:
[----:B01----:R-:W2:Y:S04]  /*0480*/  LDG.E.U8.CONSTANT R5, desc[UR6][R8.64+-0xf] ;  /* 0xfffff10608057981 */ /* 0x003ea8000c1e9100 */
        /* <DEDUP_REMOVED lines=16> */
[----:B------:R-:W-:Y:S01]  /*0590*/  UIADD3 UR4, UPT, UPT, UR4, 0x1, URZ ;  /* 0x0000000104047890 */ /* 0x000fe2000fffe0ff */
[----:B------:R-:W-:-:S03]  /*05a0*/  IMAD.MOV.U32 R7, RZ, RZ, R41 ;  /* 0x000000ffff077224 */ /* 0x000fc600078e0029 */
[----:B------:R-:W-:Y:S01]  /*05b0*/  UISETP.NE.AND UP0, UPT, UR4, 0x10, UPT ;  /* 0x000000100400788c */ /* 0x000fe2000bf05270 */
[----:B------:R-:W-:Y:S02]  /*05c0*/  IADD3 R10, P0, PT, R6, 0x100, RZ ;  /* 0x00000100060a7810 */ /* 0x000fe40007f1e0ff */
[----:B0-----:R-:W-:-:S03]  /*05d0*/  IADD3 R8, P1, PT, R8, 0x10, RZ ;  /* 0x0000001008087810 */ /* 0x001fc60007f3e0ff */
[----:B------:R-:W-:Y:S01]  /*05e0*/  IMAD.X R41, RZ, RZ, R7, P0 ;  /* 0x000000ffff297224 */ /* 0x000fe200000e0607 */
[----:B------:R-:W-:Y:S01]  /*05f0*/  IADD3.X R9, PT, PT, RZ, R9, RZ, P1, !PT ;  /* 0x00000009ff097210 */ /* 0x000fe20000ffe4ff */
        /* <DEDUP_REMOVED lines=20> */
[----:B------:R-:W-:Y:S02]  /*0740*/  IMAD.X R41, RZ, RZ, R3, P0 ;  /* 0x000000ffff297224 */ /* 0x000fe400000e0603 */
[----:B------:R-:W-:-:S08]  /*0750*/  IMAD.X R9, RZ, RZ, R4, P1 ;  /* 0x000000ffff097224 */ /* 0x000fd000008e0604 */
.L_x_2:
        /* <DEDUP_REMOVED lines=16> */
[----:B------:R-:W-:Y:S01]  /*0860*/  MOV R6, R10 ;  /* 0x0000000a00067202 */ /* 0x000fe20000000f00 */
[----:B------:R-:W-:Y:S01]  /*0870*/  IMAD.MOV.U32 R7, RZ, RZ, R41 ;  /* 0x000000ffff077224 */ /* 0x000fe200078e0029 */
[----:B------:R-:W-:-:S02]  /*0880*/  UIADD3 UR4, UPT, UPT, UR4, 0x1, URZ ;  /* 0x0000000104047890 */ /* 0x000fc4000fffe0ff */
[----:B------:R-:W-:Y:S02]  /*0890*/  IADD3 R10, P0, PT, R6, 0x100, RZ ;  /* 0x00000100060a7810 */ /* 0x000fe40007f1e0ff */
[----:B------:R-:W-:Y:S01]  /*08a0*/  UISETP.NE.AND UP0, UPT, UR4, 0x10, UPT ;  /* 0x000000100400788c */ /* 0x000fe2000bf05270 */
[----:B0-----:R-:W-:Y:S02]  /*08b0*/  IADD3 R8, P1, PT, R8, 0x10, RZ ;  /* 0x0000001008087810 */ /* 0x001fe40007f3e0ff */
[----:B------:R-:W-:Y:S02]  /*08c0*/  IMAD.X R41, RZ, RZ, R7, P0 ;  /* 0x000000ffff297224 */ /* 0x000fe400000e0607 */
        /* <DEDUP_REMOVED lines=18> */
[----:B0-----:R-:W-:Y:S01]  /*09f0*/  IADD3 R6, P0, PT, R0, 0xc4100f, RZ ;  /* 0x00c4100f00067810 */ /* 0x001fe20007f1e0ff */
[----:B------:R-:W-:Y:S01]  /*0a00*/  UMOV UR4, URZ ;  /* 0x000000ff00047c82 */ /* 0x000fe20008000000 */
[----:B------:R-:W-:-:S03]  /*0a10*/  IADD3 R0, P1, PT, R2, 0xc4380f, RZ ;  /* 0x00c4380f02007810 */ /* 0x000fc60007f3e0ff */
[----:B------:R-:W-:Y:S02]  /*0a20*/  IMAD.X R39, RZ, RZ, R3, P0 ;  /* 0x000000ffff277224 */ /* 0x000fe400000e0603 */
[----:B------:R-:W-:-:S08]  /*0a30*/  IMAD.X R5, RZ, RZ, R4, P1 ;  /* 0x000000ffff057224 */ /* 0x000fd000008e0604 */
.L_x_3:
[----:B------:R-:W-:-:S05]  /*0a40*/  MOV R4, R0 ;  /* 0x0000000000047202 */ /* 0x000fca0000000f00 */
        /* <DEDUP_REMOVED lines=18> */
[----:B------:R-:W-:Y:S01]  /*0b70*/  IMAD.MOV.U32 R3, RZ, RZ, R39 ;  /* 0x000000ffff037224 */ /* 0x000fe200078e0027 */
[----:B------:R-:W-:-:S02]  /*0b80*/  IADD3 R0, P1, PT, R4, 0x10, RZ ;  /* 0x0000001004007810 */ /* 0x000fc40007f3e0ff */
[----:B------:R-:W-:Y:S01]  /*0b90*/  UISETP.NE.AND UP0, UPT, UR4, 0x10, UPT ;  /* 0x000000100400788c */ /* 0x000fe2000bf05270 */
[----:B------:R-:W-:Y:S02]  /*0ba0*/  IADD3 R6, P0, PT, R2, 0x100, RZ ;  /* 0x0000010002067810 */ /* 0x000fe40007f1e0ff */
[----:B0-----:R-:W-:Y:S02]  /*0bb0*/  IMAD.X R5, RZ, RZ, R5, P1 ;  /* 0x000000ffff057224 */ /* 0x001fe400008e0605 */
        /* <DEDUP_REMOVED lines=18> */
[----:B------:R-:W-:Y:S05]  /*0ce0*/  EXIT ;  /* 0x000000000000794d */ /* 0x000fea0003800000 */
.L_x_4:
[----:B------:R-:W-:-:S00]  /*0cf0*/  BRA `(.L_x_4) ;  /* 0xfffffffc00fc7947 */ /* 0x000fc0000383ffff */
[----:B------:R-:W-:-:S00]  /*0d00*/  NOP ;  /* 0x0000000000007918 */ /* 0x000fc00000000000 */
[----:B------:R-:W-:-:S00]  /*0d10*/  NOP ;  /* 0x0000000000007918 */ /* 0x000fc00000000000 */
[----:B------:R-:W-:-:S00]  /*0d20*/  NOP ;  /* 0x0000000000007918 */ /* 0x000fc00000000000 */
[----:B------:R-:W-:-:S00]  /*0d30*/  NOP ;  /* 0x0000000000007918 */ /* 0x000fc00000000000 */
[----:B------:R-:W-:-:S00]  /*0d40*/  NOP ;  /* 0x0000000000007918 */ /* 0x000fc00000000000 */
[----:B------:R-:W-:-:S00]  /*0d50*/  NOP ;  /* 0x0000000000007918 */ /* 0x000fc00000000000 */
[----:B------:R-:W-:-:S00]  /*0d60*/  NOP ;  /* 0x0000000000007918 */ /* 0x000fc00000000000 */
[----:B------:R-:W-:-:S00]  /*0d70*/  NOP ;  /* 0x0000000000007918 */ /* 0x000fc00000000000 */
.L_x_5:


//--------------------- .nv.shared.reserved.0     --------------------------
	.section	.nv.shared.reserved.0,"aw",@nobits
	.weak		__nv_reservedSMEM_offset_0_alias
	.size		__nv_reservedSMEM_offset_0_alias, 0, 64
	.other		__nv_reservedSMEM_offset_0_alias,@"STO_CUDA_RESERVED_SHARED STV_DEFAULT"
__nv_reservedSMEM_offset_0_alias:
	.zero		0
	.zero		64


//--------------------- .nv.constant0.template_op_kernel0 --------------------------
	.section	.nv.constant0.template_op_kernel0,"a",@progbits
	.sectionflags	@""
	.align	4
.nv.constant0.template_op_kernel0:
	.zero		912


//--------------------- SYMBOLS --------------------------

	.type		.nv.reservedSmem.offset0,@object
	.size		.nv.reservedSmem.offset0,0x4
